//
// Generated by NVIDIA NVVM Compiler
//
// Compiler Build ID: CL-36424714
// Cuda compilation tools, release 13.0, V13.0.88
// Based on NVVM 20.0.0
//

.version 9.0
.target sm_100
.address_size 64

	// .globl	reduce
.extern .shared .align 16 .b8 sdata[];

.visible .entry reduce(
	.param .u64 .ptr .align 1 reduce_param_0,
	.param .u64 .ptr .align 1 reduce_param_1,
	.param .u32 reduce_param_2
)
{
	.reg .pred 	%p<18>;
	.reg .b32 	%r<16>;
	.reg .b32 	%f<54>;
	.reg .b64 	%rd<11>;

	ld.param.u64 	%rd3, [reduce_param_0];
	ld.param.u64 	%rd2, [reduce_param_1];
	ld.param.u32 	%r11, [reduce_param_2];
	cvta.to.global.u64 	%rd1, %rd3;
	mov.u32 	%r1, %tid.x;
	mov.u32 	%r2, %ctaid.x;
	mov.u32 	%r3, %ntid.x;
	shl.b32 	%r4, %r3, 1;
	mad.lo.s32 	%r15, %r4, %r2, %r1;
	setp.ge.u32 	%p1, %r15, %r11;
	mov.f32 	%f40, 0f00000000;
	@%p1 bra 	$L__BB0_5;
	mov.u32 	%r12, %nctaid.x;
	mul.lo.s32 	%r6, %r4, %r12;
	mov.f32 	%f40, 0f00000000;
$L__BB0_2:
	mul.wide.u32 	%rd4, %r15, 4;
	add.s64 	%rd5, %rd1, %rd4;
	ld.global.f32 	%f27, [%rd5];
	add.f32 	%f40, %f40, %f27;
	add.s32 	%r8, %r15, %r3;
	setp.ge.u32 	%p2, %r8, %r11;
	@%p2 bra 	$L__BB0_4;
	mul.wide.u32 	%rd6, %r8, 4;
	add.s64 	%rd7, %rd1, %rd6;
	ld.global.f32 	%f28, [%rd7];
	add.f32 	%f40, %f40, %f28;
$L__BB0_4:
	add.s32 	%r15, %r15, %r6;
	setp.lt.u32 	%p3, %r15, %r11;
	@%p3 bra 	$L__BB0_2;
$L__BB0_5:
	shl.b32 	%r13, %r1, 2;
	mov.u32 	%r14, sdata;
	add.s32 	%r10, %r14, %r13;
	st.shared.f32 	[%r10], %f40;
	bar.sync 	0;
	setp.lt.u32 	%p4, %r3, 512;
	@%p4 bra 	$L__BB0_9;
	setp.gt.u32 	%p7, %r1, 255;
	@%p7 bra 	$L__BB0_8;
	ld.shared.f32 	%f29, [%r10+1024];
	add.f32 	%f40, %f40, %f29;
	st.shared.f32 	[%r10], %f40;
$L__BB0_8:
	bar.sync 	0;
	bra.uni 	$L__BB0_10;
$L__BB0_9:
	setp.lt.u32 	%p5, %r3, 256;
	@%p5 bra 	$L__BB0_13;
$L__BB0_10:
	setp.gt.u32 	%p8, %r1, 127;
	@%p8 bra 	$L__BB0_12;
	ld.shared.f32 	%f30, [%r10+512];
	add.f32 	%f40, %f40, %f30;
	st.shared.f32 	[%r10], %f40;
$L__BB0_12:
	bar.sync 	0;
	bra.uni 	$L__BB0_14;
$L__BB0_13:
	setp.lt.u32 	%p6, %r3, 128;
	@%p6 bra 	$L__BB0_17;
$L__BB0_14:
	setp.gt.u32 	%p9, %r1, 63;
	@%p9 bra 	$L__BB0_16;
	ld.shared.f32 	%f31, [%r10+256];
	add.f32 	%f40, %f40, %f31;
	st.shared.f32 	[%r10], %f40;
$L__BB0_16:
	bar.sync 	0;
$L__BB0_17:
	setp.gt.u32 	%p10, %r1, 31;
	@%p10 bra 	$L__BB0_32;
	setp.lt.u32 	%p11, %r3, 64;
	@%p11 bra 	$L__BB0_20;
	ld.volatile.shared.f32 	%f32, [%r10+128];
	add.f32 	%f40, %f40, %f32;
	st.volatile.shared.f32 	[%r10], %f40;
	bra.uni 	$L__BB0_21;
$L__BB0_20:
	setp.lt.u32 	%p12, %r3, 32;
	@%p12 bra 	$L__BB0_22;
$L__BB0_21:
	ld.volatile.shared.f32 	%f33, [%r10+64];
	add.f32 	%f40, %f40, %f33;
	st.volatile.shared.f32 	[%r10], %f40;
	bra.uni 	$L__BB0_23;
$L__BB0_22:
	setp.lt.u32 	%p13, %r3, 16;
	@%p13 bra 	$L__BB0_24;
$L__BB0_23:
	ld.volatile.shared.f32 	%f34, [%r10+32];
	add.f32 	%f40, %f40, %f34;
	st.volatile.shared.f32 	[%r10], %f40;
	bra.uni 	$L__BB0_25;
$L__BB0_24:
	setp.lt.u32 	%p14, %r3, 8;
	@%p14 bra 	$L__BB0_26;
$L__BB0_25:
	ld.volatile.shared.f32 	%f35, [%r10+16];
	add.f32 	%f40, %f40, %f35;
	st.volatile.shared.f32 	[%r10], %f40;
	bra.uni 	$L__BB0_27;
$L__BB0_26:
	setp.lt.u32 	%p15, %r3, 4;
	@%p15 bra 	$L__BB0_28;
$L__BB0_27:
	ld.volatile.shared.f32 	%f36, [%r10+8];
	add.f32 	%f40, %f40, %f36;
	st.volatile.shared.f32 	[%r10], %f40;
	bra.uni 	$L__BB0_29;
$L__BB0_28:
	setp.lt.u32 	%p16, %r3, 2;
	@%p16 bra 	$L__BB0_30;
$L__BB0_29:
	ld.volatile.shared.f32 	%f37, [%r10+4];
	add.f32 	%f38, %f40, %f37;
	st.volatile.shared.f32 	[%r10], %f38;
$L__BB0_30:
	setp.ne.s32 	%p17, %r1, 0;
	@%p17 bra 	$L__BB0_32;
	ld.shared.f32 	%f39, [sdata];
	cvta.to.global.u64 	%rd8, %rd2;
	mul.wide.u32 	%rd9, %r2, 4;
	add.s64 	%rd10, %rd8, %rd9;
	st.global.f32 	[%rd10], %f39;
$L__BB0_32:
	ret;

}


// ===== COMPILED SASS (sm_100) =====

	.target	sm_100

	.elftype	@"ET_EXEC"


//--------------------- .note.nv.tkinfo           --------------------------
	.section	.note.nv.tkinfo,"",@"SHT_NOTE"
	.sectionflags	@"SHF_NOTE_NV_TKINFO"
	.tkinfo
        /*0018*/ 	.word	0x00000002
        /*0030*/ 	.string	""
        /*0030*/ 	.string	"ptxas"
        /*0030*/ 	.string	"Cuda compilation tools, release 13.0, V13.0.88"
        /*0030*/ 	.string	"Build cuda_13.0.r13.0/compiler.36424714_0"
        /*0030*/ 	.string	"-arch sm_100 -m 64 "



//--------------------- .note.nv.cuinfo           --------------------------
	.section	.note.nv.cuinfo,"",@"SHT_NOTE"
	.sectionflags	@"SHF_NOTE_NV_CUINFO"
        /*0018*/ 	.short	0x0002
        /*001a*/ 	.short	0x0064
        /*001c*/ 	.short	0x0082
	.zero		2


//--------------------- .nv.info                  --------------------------
	.section	.nv.info,"",@"SHT_CUDA_INFO"
	.align	4


	//----- nvinfo : EIATTR_REGCOUNT
	.align		4
        /*0000*/ 	.byte	0x04, 0x2f
        /*0002*/ 	.short	(.L_1 - .L_0)
	.align		4
.L_0:
        /*0004*/ 	.word	index@(reduce)
        /*0008*/ 	.word	0x0000000f


	//----- nvinfo : EIATTR_FRAME_SIZE
	.align		4
.L_1:
        /*000c*/ 	.byte	0x04, 0x11
        /*000e*/ 	.short	(.L_3 - .L_2)
	.align		4
.L_2:
        /*0010*/ 	.word	index@(reduce)
        /*0014*/ 	.word	0x00000000


	//----- nvinfo : EIATTR_MIN_STACK_SIZE
	.align		4
.L_3:
        /*0018*/ 	.byte	0x04, 0x12
        /*001a*/ 	.short	(.L_5 - .L_4)
	.align		4
.L_4:
        /*001c*/ 	.word	index@(reduce)
        /*0020*/ 	.word	0x00000000
.L_5:


//--------------------- .nv.compat                --------------------------
	.section	.nv.compat,"",@"SHT_CUDA_COMPAT_INFO"
	.align	4
        /*0000*/ 	.byte	0x02, 0x09, 0x00, 0x00, 0x02, 0x02, 0x01, 0x00, 0x02, 0x05, 0x05, 0x00, 0x03, 0x07, 0x01, 0x01
        /*0010*/ 	.byte	0x02, 0x03, 0x00, 0x00, 0x02, 0x06, 0x01, 0x00, 0x04, 0x0b, 0x08, 0x00, 0x09, 0x00, 0x00, 0x00
        /*0020*/ 	.byte	0x00, 0x00, 0x00, 0x00


//--------------------- .nv.info.reduce           --------------------------
	.section	.nv.info.reduce,"",@"SHT_CUDA_INFO"
	.sectionflags	@""
	.align	4


	//----- nvinfo : EIATTR_CUDA_API_VERSION
	.align		4
        /*0000*/ 	.byte	0x04, 0x37
        /*0002*/ 	.short	(.L_7 - .L_6)
.L_6:
        /*0004*/ 	.word	0x00000082


	//----- nvinfo : EIATTR_KPARAM_INFO
	.align		4
.L_7:
        /*0008*/ 	.byte	0x04, 0x17
        /*000a*/ 	.short	(.L_9 - .L_8)
.L_8:
        /*000c*/ 	.word	0x00000000
        /*0010*/ 	.short	0x0002
        /*0012*/ 	.short	0x0010
        /*0014*/ 	.byte	0x00, 0xf0, 0x11, 0x00


	//----- nvinfo : EIATTR_KPARAM_INFO
	.align		4
.L_9:
        /*0018*/ 	.byte	0x04, 0x17
        /*001a*/ 	.short	(.L_11 - .L_10)
.L_10:
        /*001c*/ 	.word	0x00000000
        /*0020*/ 	.short	0x0001
        /*0022*/ 	.short	0x0008
        /*0024*/ 	.byte	0x00, 0xf5, 0x21, 0x00


	//----- nvinfo : EIATTR_KPARAM_INFO
	.align		4
.L_11:
        /*0028*/ 	.byte	0x04, 0x17
        /*002a*/ 	.short	(.L_13 - .L_12)
.L_12:
        /*002c*/ 	.word	0x00000000
        /*0030*/ 	.short	0x0000
        /*0032*/ 	.short	0x0000
        /*0034*/ 	.byte	0x00, 0xf5, 0x21, 0x00


	//----- nvinfo : EIATTR_SPARSE_MMA_MASK
	.align		4
.L_13:
        /*0038*/ 	.byte	0x03, 0x50
        /*003a*/ 	.short	0x0000


	//----- nvinfo : EIATTR_MAXREG_COUNT
	.align		4
        /*003c*/ 	.byte	0x03, 0x1b
        /*003e*/ 	.short	0x00ff


	//----- nvinfo : EIATTR_NUM_BARRIERS
	.align		4
        /*0040*/ 	.byte	0x02, 0x4c
        /*0042*/ 	.byte	0x01
	.zero		1


	//----- nvinfo : EIATTR_MERCURY_ISA_VERSION
	.align		4
        /*0044*/ 	.byte	0x03, 0x5f
        /*0046*/ 	.short	0x0101


	//----- nvinfo : EIATTR_VRC_CTA_INIT_COUNT
	.align		4
        /*0048*/ 	.byte	0x02, 0x4a
	.zero		1
	.zero		1


	//----- nvinfo : EIATTR_EXIT_INSTR_OFFSETS
	.align		4
        /*004c*/ 	.byte	0x04, 0x1c
        /*004e*/ 	.short	(.L_15 - .L_14)


	//   ....[0]....
.L_14:
        /*0050*/ 	.word	0x000003c0


	//   ....[1]....
        /*0054*/ 	.word	0x00000600


	//   ....[2]....
        /*0058*/ 	.word	0x00000650


	//----- nvinfo : EIATTR_CRS_STACK_SIZE
	.align		4
.L_15:
        /*005c*/ 	.byte	0x04, 0x1e
        /*005e*/ 	.short	(.L_17 - .L_16)
.L_16:
        /*0060*/ 	.word	0x00000000


	//----- nvinfo : EIATTR_CBANK_PARAM_SIZE
	.align		4
.L_17:
        /*0064*/ 	.byte	0x03, 0x19
        /*0066*/ 	.short	0x0014


	//----- nvinfo : EIATTR_PARAM_CBANK
	.align		4
        /*0068*/ 	.byte	0x04, 0x0a
        /*006a*/ 	.short	(.L_19 - .L_18)
	.align		4
.L_18:
        /*006c*/ 	.word	index@(.nv.constant0.reduce)
        /*0070*/ 	.short	0x0380
        /*0072*/ 	.short	0x0014


	//----- nvinfo : EIATTR_SW_WAR
	.align		4
.L_19:
        /*0074*/ 	.byte	0x04, 0x36
        /*0076*/ 	.short	(.L_21 - .L_20)
.L_20:
        /*0078*/ 	.word	0x00000008
.L_21:


//--------------------- .nv.callgraph             --------------------------
	.section	.nv.callgraph,"",@"SHT_CUDA_CALLGRAPH"
	.align	4
	.sectionentsize	8
	.align		4
        /*0000*/ 	.word	0x00000000
	.align		4
        /*0004*/ 	.word	0xffffffff
	.align		4
        /*0008*/ 	.word	0x00000000
	.align		4
        /*000c*/ 	.word	0xfffffffe
	.align		4
        /*0010*/ 	.word	0x00000000
	.align		4
        /*0014*/ 	.word	0xfffffffd
	.align		4
        /*0018*/ 	.word	0x00000000
	.align		4
        /*001c*/ 	.word	0xfffffffc


//--------------------- .text.reduce              --------------------------
	.section	.text.reduce,"ax",@progbits
	.align	128
        .global         reduce
        .type           reduce,@function
        .size           reduce,(.L_x_19 - reduce)
        .other          reduce,@"STO_CUDA_ENTRY STV_DEFAULT"
reduce:
.text.reduce:
[----:B------:R-:W-:Y:S01]  /*0000*/  LDC R1, c[0x0][0x37c] ;  /* 0x0000df00ff017b82 */ /* 0x000fe20000000800 */
[----:B------:R-:W0:Y:S07]  /*0010*/  S2R R11, SR_TID.X ;  /* 0x00000000000b7919 */ /* 0x000e2e0000002100 */
[----:B------:R-:W1:Y:S01]  /*0020*/  LDC R12, c[0x0][0x360] ;  /* 0x0000d800ff0c7b82 */ /* 0x000e620000000800 */
[----:B------:R-:W2:Y:S01]  /*0030*/  LDCU UR4, c[0x0][0x390] ;  /* 0x00007200ff0477ac */ /* 0x000ea20008000800 */
[----:B------:R-:W-:Y:S01]  /*0040*/  BSSY.RECONVERGENT B0, `(.L_x_0) ;  /* 0x0000019000007945 */ /* 0x000fe20003800200 */
[----:B------:R-:W0:Y:S01]  /*0050*/  S2R R0, SR_CTAID.X ;  /* 0x0000000000007919 */ /* 0x000e220000002500 */
[----:B------:R-:W-:Y:S01]  /*0060*/  IMAD.MOV.U32 R8, RZ, RZ, RZ ;  /* 0x000000ffff087224 */ /* 0x000fe200078e00ff */
[----:B------:R-:W3:Y:S01]  /*0070*/  LDCU.64 UR6, c[0x0][0x358] ;  /* 0x00006b00ff0677ac */ /* 0x000ee20008000a00 */
[----:B------:R-:W4:Y:S01]  /*0080*/  LDCU UR5, c[0x0][0x390] ;  /* 0x00007200ff0577ac */ /* 0x000f220008000800 */
[----:B-1----:R-:W-:-:S04]  /*0090*/  IMAD.SHL.U32 R3, R12, 0x2, RZ ;  /* 0x000000020c037824 */ /* 0x002fc800078e00ff */
[----:B0-----:R-:W-:-:S05]  /*00a0*/  IMAD R2, R3, R0, R11 ;  /* 0x0000000003027224 */ /* 0x001fca00078e020b */
[----:B--2---:R-:W-:-:S13]  /*00b0*/  ISETP.GE.U32.AND P0, PT, R2, UR4, PT ;  /* 0x0000000402007c0c */ /* 0x004fda000bf06070 */
[----:B---34-:R-:W-:Y:S05]  /*00c0*/  @P0 BRA `(.L_x_1) ;  /* 0x0000000000400947 */ /* 0x018fea0003800000 */
[----:B------:R-:W0:Y:S01]  /*00d0*/  LDC.64 R6, c[0x0][0x380] ;  /* 0x0000e000ff067b82 */ /* 0x000e220000000a00 */
[----:B------:R-:W1:Y:S01]  /*00e0*/  LDCU UR4, c[0x0][0x370] ;  /* 0x00006e00ff0477ac */ /* 0x000e620008000800 */
[----:B------:R-:W-:Y:S01]  /*00f0*/  MOV R9, R2 ;  /* 0x0000000200097202 */ /* 0x000fe20000000f00 */
[----:B------:R-:W-:Y:S02]  /*0100*/  IMAD.MOV.U32 R8, RZ, RZ, RZ ;  /* 0x000000ffff087224 */ /* 0x000fe400078e00ff */
[----:B-1----:R-:W-:-:S07]  /*0110*/  IMAD R10, R3, UR4, RZ ;  /* 0x00000004030a7c24 */ /* 0x002fce000f8e02ff */
.L_x_2:
[----:B------:R-:W-:Y:S01]  /*0120*/  IADD3 R5, PT, PT, R12, R9, RZ ;  /* 0x000000090c057210 */ /* 0x000fe20007ffe0ff */
[----:B0-----:R-:W-:-:S03]  /*0130*/  IMAD.WIDE.U32 R2, R9, 0x4, R6 ;  /* 0x0000000409027825 */ /* 0x001fc600078e0006 */
[----:B------:R-:W-:-:S03]  /*0140*/  ISETP.GE.U32.AND P0, PT, R5, UR5, PT ;  /* 0x0000000505007c0c */ /* 0x000fc6000bf06070 */
[----:B------:R-:W2:Y:S10]  /*0150*/  LDG.E R3, desc[UR6][R2.64] ;  /* 0x0000000602037981 */ /* 0x000eb4000c1e1900 */
[----:B------:R-:W-:-:S06]  /*0160*/  @!P0 IMAD.WIDE.U32 R4, R5, 0x4, R6 ;  /* 0x0000000405048825 */ /* 0x000fcc00078e0006 */
[----:B------:R-:W3:Y:S01]  /*0170*/  @!P0 LDG.E R5, desc[UR6][R4.64] ;  /* 0x0000000604058981 */ /* 0x000ee2000c1e1900 */
[----:B------:R-:W-:-:S05]  /*0180*/  IMAD.IADD R9, R10, 0x1, R9 ;  /* 0x000000010a097824 */ /* 0x000fca00078e0209 */
[----:B------:R-:W-:Y:S01]  /*0190*/  ISETP.GE.U32.AND P1, PT, R9, UR5, PT ;  /* 0x0000000509007c0c */ /* 0x000fe2000bf26070 */
[----:B--2---:R-:W-:-:S04]  /*01a0*/  FADD R8, R3, R8 ;  /* 0x0000000803087221 */ /* 0x004fc80000000000 */
[----:B---3--:R-:W-:-:S08]  /*01b0*/  @!P0 FADD R8, R8, R5 ;  /* 0x0000000508088221 */ /* 0x008fd00000000000 */
[----:B------:R-:W-:Y:S05]  /*01c0*/  @!P1 BRA `(.L_x_2) ;  /* 0xfffffffc00d49947 */ /* 0x000fea000383ffff */
.L_x_1:
[----:B------:R-:W-:Y:S05]  /*01d0*/  BSYNC.RECONVERGENT B0 ;  /* 0x0000000000007941 */ /* 0x000fea0003800200 */
.L_x_0:
[----:B------:R-:W0:Y:S01]  /*01e0*/  S2UR UR5, SR_CgaCtaId ;  /* 0x00000000000579c3 */ /* 0x000e220000008800 */
[----:B------:R-:W-:Y:S01]  /*01f0*/  UMOV UR4, 0x400 ;  /* 0x0000040000047882 */ /* 0x000fe20000000000 */
[----:B------:R-:W-:Y:S01]  /*0200*/  ISETP.GE.U32.AND P0, PT, R12, 0x200, PT ;  /* 0x000002000c00780c */ /* 0x000fe20003f06070 */
[----:B0-----:R-:W-:-:S06]  /*0210*/  ULEA UR4, UR5, UR4, 0x18 ;  /* 0x0000000405047291 */ /* 0x001fcc000f8ec0ff */
[----:B------:R-:W-:-:S05]  /*0220*/  LEA R3, R11, UR4, 0x2 ;  /* 0x000000040b037c11 */ /* 0x000fca000f8e10ff */
[----:B------:R0:W-:Y:S01]  /*0230*/  STS [R3], R8 ;  /* 0x0000000803007388 */ /* 0x0001e20000000800 */
[----:B------:R-:W-:Y:S06]  /*0240*/  BAR.SYNC.DEFER_BLOCKING 0x0 ;  /* 0x0000000000007b1d */ /* 0x000fec0000010000 */
[----:B------:R-:W-:Y:S05]  /*0250*/  @!P0 BRA `(.L_x_3) ;  /* 0x0000000000188947 */ /* 0x000fea0003800000 */
[----:B------:R-:W-:-:S13]  /*0260*/  ISETP.GT.U32.AND P0, PT, R11, 0xff, PT ;  /* 0x000000ff0b00780c */ /* 0x000fda0003f04070 */
[----:B------:R-:W0:Y:S02]  /*0270*/  @!P0 LDS R5, [R3+0x400] ;  /* 0x0004000003058984 */ /* 0x000e240000000800 */
[----:B0-----:R-:W-:-:S05]  /*0280*/  @!P0 FADD R8, R8, R5 ;  /* 0x0000000508088221 */ /* 0x001fca0000000000 */
[----:B------:R1:W-:Y:S01]  /*0290*/  @!P0 STS [R3], R8 ;  /* 0x0000000803008388 */ /* 0x0003e20000000800 */
[----:B------:R-:W-:Y:S06]  /*02a0*/  BAR.SYNC.DEFER_BLOCKING 0x0 ;  /* 0x0000000000007b1d */ /* 0x000fec0000010000 */
[----:B------:R-:W-:Y:S05]  /*02b0*/  BRA `(.L_x_4) ;  /* 0x0000000000087947 */ /* 0x000fea0003800000 */
.L_x_3:
[----:B------:R-:W-:-:S13]  /*02c0*/  ISETP.GE.U32.AND P0, PT, R12, 0x100, PT ;  /* 0x000001000c00780c */ /* 0x000fda0003f06070 */
[----:B------:R-:W-:Y:S05]  /*02d0*/  @!P0 BRA `(.L_x_5) ;  /* 0x0000000000188947 */ /* 0x000fea0003800000 */
.L_x_4:
[----:B------:R-:W-:-:S13]  /*02e0*/  ISETP.GT.U32.AND P0, PT, R11, 0x7f, PT ;  /* 0x0000007f0b00780c */ /* 0x000fda0003f04070 */
[----:B------:R-:W0:Y:S02]  /*02f0*/  @!P0 LDS R5, [R3+0x200] ;  /* 0x0002000003058984 */ /* 0x000e240000000800 */
[----:B01----:R-:W-:-:S05]  /*0300*/  @!P0 FADD R8, R8, R5 ;  /* 0x0000000508088221 */ /* 0x003fca0000000000 */
[----:B------:R1:W-:Y:S01]  /*0310*/  @!P0 STS [R3], R8 ;  /* 0x0000000803008388 */ /* 0x0003e20000000800 */
[----:B------:R-:W-:Y:S06]  /*0320*/  BAR.SYNC.DEFER_BLOCKING 0x0 ;  /* 0x0000000000007b1d */ /* 0x000fec0000010000 */
[----:B------:R-:W-:Y:S05]  /*0330*/  BRA `(.L_x_6) ;  /* 0x0000000000087947 */ /* 0x000fea0003800000 */
.L_x_5:
[----:B------:R-:W-:-:S13]  /*0340*/  ISETP.GE.U32.AND P0, PT, R12, 0x80, PT ;  /* 0x000000800c00780c */ /* 0x000fda0003f06070 */
[----:B------:R-:W-:Y:S05]  /*0350*/  @!P0 BRA `(.L_x_7) ;  /* 0x0000000000148947 */ /* 0x000fea0003800000 */
.L_x_6:
[----:B------:R-:W-:-:S13]  /*0360*/  ISETP.GT.U32.AND P0, PT, R11, 0x3f, PT ;  /* 0x0000003f0b00780c */ /* 0x000fda0003f04070 */
[----:B------:R-:W0:Y:S02]  /*0370*/  @!P0 LDS R5, [R3+0x100] ;  /* 0x0001000003058984 */ /* 0x000e240000000800 */
[----:B01----:R-:W-:-:S05]  /*0380*/  @!P0 FADD R8, R8, R5 ;  /* 0x0000000508088221 */ /* 0x003fca0000000000 */
[----:B------:R1:W-:Y:S01]  /*0390*/  @!P0 STS [R3], R8 ;  /* 0x0000000803008388 */ /* 0x0003e20000000800 */
[----:B------:R-:W-:Y:S06]  /*03a0*/  BAR.SYNC.DEFER_BLOCKING 0x0 ;  /* 0x0000000000007b1d */ /* 0x000fec0000010000 */
.L_x_7:
[----:B------:R-:W-:-:S13]  /*03b0*/  ISETP.GT.U32.AND P0, PT, R11, 0x1f, PT ;  /* 0x0000001f0b00780c */ /* 0x000fda0003f04070 */
[----:B------:R-:W-:Y:S05]  /*03c0*/  @P0 EXIT ;  /* 0x000000000000094d */ /* 0x000fea0003800000 */
[----:B------:R-:W-:-:S13]  /*03d0*/  ISETP.GE.U32.AND P0, PT, R12, 0x40, PT ;  /* 0x000000400c00780c */ /* 0x000fda0003f06070 */
[----:B------:R-:W0:Y:S02]  /*03e0*/  @P0 LDS R5, [R3+0x80] ;  /* 0x0000800003050984 */ /* 0x000e240000000800 */
[----:B01----:R-:W-:-:S05]  /*03f0*/  @P0 FADD R8, R8, R5 ;  /* 0x0000000508080221 */ /* 0x003fca0000000000 */
[----:B------:R0:W-:Y:S01]  /*0400*/  @P0 STS [R3], R8 ;  /* 0x0000000803000388 */ /* 0x0001e20000000800 */
[----:B------:R-:W-:Y:S05]  /*0410*/  @P0 BRA `(.L_x_8) ;  /* 0x0000000000080947 */ /* 0x000fea0003800000 */
[----:B------:R-:W-:-:S13]  /*0420*/  ISETP.GE.U32.AND P0, PT, R12, 0x20, PT ;  /* 0x000000200c00780c */ /* 0x000fda0003f06070 */
[----:B------:R-:W-:Y:S05]  /*0430*/  @!P0 BRA `(.L_x_9) ;  /* 0x0000000000108947 */ /* 0x000fea0003800000 */
.L_x_8:
[----:B------:R-:W0:Y:S02]  /*0440*/  LDS R5, [R3+0x40] ;  /* 0x0000400003057984 */ /* 0x000e240000000800 */
[----:B0-----:R-:W-:-:S05]  /*0450*/  FADD R8, R5, R8 ;  /* 0x0000000805087221 */ /* 0x001fca0000000000 */
[----:B------:R1:W-:Y:S01]  /*0460*/  STS [R3], R8 ;  /* 0x0000000803007388 */ /* 0x0003e20000000800 */
[----:B------:R-:W-:Y:S05]  /*0470*/  BRA `(.L_x_10) ;  /* 0x0000000000087947 */ /* 0x000fea0003800000 */
.L_x_9:
[----:B------:R-:W-:-:S13]  /*0480*/  ISETP.GE.U32.AND P0, PT, R12, 0x10, PT ;  /* 0x000000100c00780c */ /* 0x000fda0003f06070 */
[----:B------:R-:W-:Y:S05]  /*0490*/  @!P0 BRA `(.L_x_11) ;  /* 0x0000000000108947 */ /* 0x000fea0003800000 */
.L_x_10:
[----:B------:R-:W0:Y:S02]  /*04a0*/  LDS R5, [R3+0x20] ;  /* 0x0000200003057984 */ /* 0x000e240000000800 */
[----:B01----:R-:W-:-:S05]  /*04b0*/  FADD R8, R5, R8 ;  /* 0x0000000805087221 */ /* 0x003fca0000000000 */
[----:B------:R1:W-:Y:S01]  /*04c0*/  STS [R3], R8 ;  /* 0x0000000803007388 */ /* 0x0003e20000000800 */
[----:B------:R-:W-:Y:S05]  /*04d0*/  BRA `(.L_x_12) ;  /* 0x0000000000087947 */ /* 0x000fea0003800000 */
.L_x_11:
[----:B------:R-:W-:-:S13]  /*04e0*/  ISETP.GE.U32.AND P0, PT, R12, 0x8, PT ;  /* 0x000000080c00780c */ /* 0x000fda0003f06070 */
[----:B------:R-:W-:Y:S05]  /*04f0*/  @!P0 BRA `(.L_x_13) ;  /* 0x0000000000108947 */ /* 0x000fea0003800000 */
.L_x_12:
[----:B------:R-:W0:Y:S02]  /*0500*/  LDS R5, [R3+0x10] ;  /* 0x0000100003057984 */ /* 0x000e240000000800 */
[----:B01----:R-:W-:-:S05]  /*0510*/  FADD R8, R5, R8 ;  /* 0x0000000805087221 */ /* 0x003fca0000000000 */
[----:B------:R1:W-:Y:S01]  /*0520*/  STS [R3], R8 ;  /* 0x0000000803007388 */ /* 0x0003e20000000800 */
[----:B------:R-:W-:Y:S05]  /*0530*/  BRA `(.L_x_14) ;  /* 0x0000000000087947 */ /* 0x000fea0003800000 */
.L_x_13:
[----:B------:R-:W-:-:S13]  /*0540*/  ISETP.GE.U32.AND P0, PT, R12, 0x4, PT ;  /* 0x000000040c00780c */ /* 0x000fda0003f06070 */
[----:B------:R-:W-:Y:S05]  /*0550*/  @!P0 BRA `(.L_x_15) ;  /* 0x0000000000108947 */ /* 0x000fea0003800000 */
.L_x_14:
[----:B------:R-:W0:Y:S02]  /*0560*/  LDS R5, [R3+0x8] ;  /* 0x0000080003057984 */ /* 0x000e240000000800 */
[----:B01----:R-:W-:-:S05]  /*0570*/  FADD R8, R5, R8 ;  /* 0x0000000805087221 */ /* 0x003fca0000000000 */
[----:B------:R1:W-:Y:S01]  /*0580*/  STS [R3], R8 ;  /* 0x0000000803007388 */ /* 0x0003e20000000800 */
[----:B------:R-:W-:Y:S05]  /*0590*/  BRA `(.L_x_16) ;  /* 0x0000000000087947 */ /* 0x000fea0003800000 */
.L_x_15:
[----:B------:R-:W-:-:S13]  /*05a0*/  ISETP.GE.U32.AND P0, PT, R12, 0x2, PT ;  /* 0x000000020c00780c */ /* 0x000fda0003f06070 */
[----:B------:R-:W-:Y:S05]  /*05b0*/  @!P0 BRA `(.L_x_17) ;  /* 0x00000000000c8947 */ /* 0x000fea0003800000 */
.L_x_16:
[----:B------:R-:W0:Y:S02]  /*05c0*/  LDS R5, [R3+0x4] ;  /* 0x0000040003057984 */ /* 0x000e240000000800 */
[----:B01----:R-:W-:-:S05]  /*05d0*/  FADD R8, R5, R8 ;  /* 0x0000000805087221 */ /* 0x003fca0000000000 */
[----:B------:R1:W-:Y:S02]  /*05e0*/  STS [R3], R8 ;  /* 0x0000000803007388 */ /* 0x0003e40000000800 */
.L_x_17:
[----:B------:R-:W-:-:S13]  /*05f0*/  ISETP.NE.AND P0, PT, R11, RZ, PT ;  /* 0x000000ff0b00720c */ /* 0x000fda0003f05270 */
[----:B------:R-:W-:Y:S05]  /*0600*/  @P0 EXIT ;  /* 0x000000000000094d */ /* 0x000fea0003800000 */
[----:B------:R-:W2:Y:S01]  /*0610*/  LDS R5, [UR4] ;  /* 0x00000004ff057984 */ /* 0x000ea20008000800 */
[----:B01----:R-:W0:Y:S02]  /*0620*/  LDC.64 R2, c[0x0][0x388] ;  /* 0x0000e200ff027b82 */ /* 0x003e240000000a00 */
[----:B0-----:R-:W-:-:S05]  /*0630*/  IMAD.WIDE.U32 R2, R0, 0x4, R2 ;  /* 0x0000000400027825 */ /* 0x001fca00078e0002 */
[----:B--2---:R-:W-:Y:S01]  /*0640*/  STG.E desc[UR6][R2.64], R5 ;  /* 0x0000000502007986 */ /* 0x004fe2000c101906 */
[----:B------:R-:W-:Y:S05]  /*0650*/  EXIT ;  /* 0x000000000000794d */ /* 0x000fea0003800000 */
.L_x_18:
[----:B------:R-:W-:-:S00]  /*0660*/  BRA `(.L_x_18) ;  /* 0xfffffffc00fc7947 */ /* 0x000fc0000383ffff */
[----:B------:R-:W-:-:S00]  /*0670*/  NOP ;  /* 0x0000000000007918 */ /* 0x000fc00000000000 */
        /* <DEDUP_REMOVED lines=8> */
.L_x_19:


//--------------------- .nv.shared.reduce         --------------------------
	.section	.nv.shared.reduce,"aw",@nobits
	.sectionflags	@""
	.align	16
	.zero		1024


//--------------------- .nv.shared.reserved.0     --------------------------
	.section	.nv.shared.reserved.0,"aw",@nobits
	.weak		__nv_reservedSMEM_offset_0_alias
	.size		__nv_reservedSMEM_offset_0_alias, 0, 64
	.other		__nv_reservedSMEM_offset_0_alias,@"STO_CUDA_RESERVED_SHARED STV_DEFAULT"
__nv_reservedSMEM_offset_0_alias:
	.zero		0
	.zero		64


//--------------------- .nv.constant0.reduce      --------------------------
	.section	.nv.constant0.reduce,"a",@progbits
	.sectionflags	@""
	.align	4
.nv.constant0.reduce:
	.zero		916


//--------------------- SYMBOLS --------------------------

	.type		.nv.reservedSmem.offset0,@object
	.size		.nv.reservedSmem.offset0,0x4
	.type		.nv.reservedSmem.cap,@object
	.size		.nv.reservedSmem.cap,0x4
